//
// Generated by NVIDIA NVVM Compiler
//
// Compiler Build ID: CL-36424714
// Cuda compilation tools, release 13.0, V13.0.88
// Based on NVVM 20.0.0
//

.version 9.0
.target sm_100
.address_size 64

	// .globl	_Z8compressPfiS_i
.extern .func  (.param .b32 func_retval0) vprintf
(
	.param .b64 vprintf_param_0,
	.param .b64 vprintf_param_1
)
;
.global .align 1 .b8 $str[12] = {118, 97, 108, 32, 37, 105, 58, 32, 37, 102, 10};
.global .align 1 .b8 $str$1[17] = {69, 76, 69, 77, 69, 78, 84, 79, 32, 37, 105, 58, 32, 37, 102, 10};

.visible .entry _Z8compressPfiS_i(
	.param .u64 .ptr .align 1 _Z8compressPfiS_i_param_0,
	.param .u32 _Z8compressPfiS_i_param_1,
	.param .u64 .ptr .align 1 _Z8compressPfiS_i_param_2,
	.param .u32 _Z8compressPfiS_i_param_3
)
{
	.local .align 16 .b8 	__local_depot0[16];
	.reg .b64 	%SP;
	.reg .b64 	%SPL;
	.reg .pred 	%p<10>;
	.reg .b32 	%r<76>;
	.reg .b32 	%f<65>;
	.reg .b64 	%rd<34>;
	.reg .b64 	%fd<17>;

	mov.u64 	%SPL, __local_depot0;
	cvta.local.u64 	%SP, %SPL;
	ld.param.u64 	%rd6, [_Z8compressPfiS_i_param_0];
	ld.param.u32 	%r21, [_Z8compressPfiS_i_param_1];
	ld.param.u64 	%rd5, [_Z8compressPfiS_i_param_2];
	ld.param.u32 	%r22, [_Z8compressPfiS_i_param_3];
	cvta.to.global.u64 	%rd1, %rd6;
	add.u64 	%rd2, %SPL, 0;
	mov.u32 	%r23, %tid.y;
	mov.u32 	%r24, %ctaid.y;
	mov.u32 	%r25, %ntid.y;
	mad.lo.s32 	%r1, %r24, %r25, %r23;
	mov.u32 	%r26, %tid.x;
	mov.u32 	%r27, %ctaid.x;
	mov.u32 	%r28, %ntid.x;
	mad.lo.s32 	%r2, %r27, %r28, %r26;
	max.s32 	%r29, %r1, %r2;
	setp.ge.s32 	%p1, %r29, %r22;
	@%p1 bra 	$L__BB0_15;
	cvta.to.global.u64 	%rd8, %rd5;
	mad.lo.s32 	%r3, %r22, %r2, %r1;
	mul.wide.s32 	%rd9, %r3, 4;
	add.s64 	%rd3, %rd8, %rd9;
	mov.b32 	%r70, 0;
	st.global.u32 	[%rd3], %r70;
	mad.lo.s32 	%r31, %r22, %r1, %r2;
	mul.wide.s32 	%rd10, %r31, 4;
	add.s64 	%rd4, %rd8, %rd10;
	and.b32  	%r4, %r22, 7;
	and.b32  	%r5, %r22, 3;
	and.b32  	%r6, %r22, 2147483640;
	and.b32  	%r7, %r22, 1;
	neg.s32 	%r8, %r6;
	mov.u64 	%rd28, $str;
$L__BB0_2:
	setp.lt.u32 	%p2, %r22, 8;
	add.s32 	%r33, %r70, %r1;
	mad.lo.s32 	%r10, %r33, %r21, %r2;
	mov.b32 	%r74, 0;
	@%p2 bra 	$L__BB0_5;
	mov.u32 	%r71, %r10;
	mov.u32 	%r72, %r8;
$L__BB0_4:
	.pragma "nounroll";
	mul.wide.s32 	%rd11, %r71, 4;
	add.s64 	%rd12, %rd1, %rd11;
	ld.global.f32 	%f1, [%rd12];
	ld.global.f32 	%f2, [%rd4];
	add.f32 	%f3, %f1, %f2;
	st.global.f32 	[%rd4], %f3;
	ld.global.f32 	%f4, [%rd12];
	cvt.f64.f32 	%fd1, %f4;
	st.local.u32 	[%rd2], %r3;
	st.local.f64 	[%rd2+8], %fd1;
	mov.u64 	%rd13, $str;
	cvta.global.u64 	%rd14, %rd13;
	add.u64 	%rd15, %SP, 0;
	{ // callseq 0, 0
	.param .b64 param0;
	st.param.b64 	[param0], %rd14;
	.param .b64 param1;
	st.param.b64 	[param1], %rd15;
	.param .b32 retval0;
	call.uni (retval0), 
	vprintf, 
	(
	param0, 
	param1
	);
	ld.param.b32 	%r34, [retval0];
	} // callseq 0
	ld.global.f32 	%f5, [%rd12+4];
	ld.global.f32 	%f6, [%rd4];
	add.f32 	%f7, %f5, %f6;
	st.global.f32 	[%rd4], %f7;
	ld.global.f32 	%f8, [%rd12+4];
	cvt.f64.f32 	%fd2, %f8;
	st.local.u32 	[%rd2], %r3;
	st.local.f64 	[%rd2+8], %fd2;
	{ // callseq 1, 0
	.param .b64 param0;
	st.param.b64 	[param0], %rd14;
	.param .b64 param1;
	st.param.b64 	[param1], %rd15;
	.param .b32 retval0;
	call.uni (retval0), 
	vprintf, 
	(
	param0, 
	param1
	);
	ld.param.b32 	%r36, [retval0];
	} // callseq 1
	ld.global.f32 	%f9, [%rd12+8];
	ld.global.f32 	%f10, [%rd4];
	add.f32 	%f11, %f9, %f10;
	st.global.f32 	[%rd4], %f11;
	ld.global.f32 	%f12, [%rd12+8];
	cvt.f64.f32 	%fd3, %f12;
	st.local.u32 	[%rd2], %r3;
	st.local.f64 	[%rd2+8], %fd3;
	{ // callseq 2, 0
	.param .b64 param0;
	st.param.b64 	[param0], %rd14;
	.param .b64 param1;
	st.param.b64 	[param1], %rd15;
	.param .b32 retval0;
	call.uni (retval0), 
	vprintf, 
	(
	param0, 
	param1
	);
	ld.param.b32 	%r38, [retval0];
	} // callseq 2
	ld.global.f32 	%f13, [%rd12+12];
	ld.global.f32 	%f14, [%rd4];
	add.f32 	%f15, %f13, %f14;
	st.global.f32 	[%rd4], %f15;
	ld.global.f32 	%f16, [%rd12+12];
	cvt.f64.f32 	%fd4, %f16;
	st.local.u32 	[%rd2], %r3;
	st.local.f64 	[%rd2+8], %fd4;
	{ // callseq 3, 0
	.param .b64 param0;
	st.param.b64 	[param0], %rd14;
	.param .b64 param1;
	st.param.b64 	[param1], %rd15;
	.param .b32 retval0;
	call.uni (retval0), 
	vprintf, 
	(
	param0, 
	param1
	);
	ld.param.b32 	%r40, [retval0];
	} // callseq 3
	ld.global.f32 	%f17, [%rd12+16];
	ld.global.f32 	%f18, [%rd4];
	add.f32 	%f19, %f17, %f18;
	st.global.f32 	[%rd4], %f19;
	ld.global.f32 	%f20, [%rd12+16];
	cvt.f64.f32 	%fd5, %f20;
	st.local.u32 	[%rd2], %r3;
	st.local.f64 	[%rd2+8], %fd5;
	{ // callseq 4, 0
	.param .b64 param0;
	st.param.b64 	[param0], %rd14;
	.param .b64 param1;
	st.param.b64 	[param1], %rd15;
	.param .b32 retval0;
	call.uni (retval0), 
	vprintf, 
	(
	param0, 
	param1
	);
	ld.param.b32 	%r42, [retval0];
	} // callseq 4
	ld.global.f32 	%f21, [%rd12+20];
	ld.global.f32 	%f22, [%rd4];
	add.f32 	%f23, %f21, %f22;
	st.global.f32 	[%rd4], %f23;
	ld.global.f32 	%f24, [%rd12+20];
	cvt.f64.f32 	%fd6, %f24;
	st.local.u32 	[%rd2], %r3;
	st.local.f64 	[%rd2+8], %fd6;
	{ // callseq 5, 0
	.param .b64 param0;
	st.param.b64 	[param0], %rd14;
	.param .b64 param1;
	st.param.b64 	[param1], %rd15;
	.param .b32 retval0;
	call.uni (retval0), 
	vprintf, 
	(
	param0, 
	param1
	);
	ld.param.b32 	%r44, [retval0];
	} // callseq 5
	ld.global.f32 	%f25, [%rd12+24];
	ld.global.f32 	%f26, [%rd4];
	add.f32 	%f27, %f25, %f26;
	st.global.f32 	[%rd4], %f27;
	ld.global.f32 	%f28, [%rd12+24];
	cvt.f64.f32 	%fd7, %f28;
	st.local.u32 	[%rd2], %r3;
	st.local.f64 	[%rd2+8], %fd7;
	{ // callseq 6, 0
	.param .b64 param0;
	st.param.b64 	[param0], %rd14;
	.param .b64 param1;
	st.param.b64 	[param1], %rd15;
	.param .b32 retval0;
	call.uni (retval0), 
	vprintf, 
	(
	param0, 
	param1
	);
	ld.param.b32 	%r46, [retval0];
	} // callseq 6
	ld.global.f32 	%f29, [%rd12+28];
	ld.global.f32 	%f30, [%rd4];
	add.f32 	%f31, %f29, %f30;
	st.global.f32 	[%rd4], %f31;
	ld.global.f32 	%f32, [%rd12+28];
	cvt.f64.f32 	%fd8, %f32;
	st.local.u32 	[%rd2], %r3;
	st.local.f64 	[%rd2+8], %fd8;
	{ // callseq 7, 0
	.param .b64 param0;
	st.param.b64 	[param0], %rd14;
	.param .b64 param1;
	st.param.b64 	[param1], %rd15;
	.param .b32 retval0;
	call.uni (retval0), 
	vprintf, 
	(
	param0, 
	param1
	);
	ld.param.b32 	%r48, [retval0];
	} // callseq 7
	add.s32 	%r72, %r72, 8;
	add.s32 	%r71, %r71, 8;
	setp.ne.s32 	%p3, %r72, 0;
	mov.u32 	%r74, %r6;
	@%p3 bra 	$L__BB0_4;
$L__BB0_5:
	setp.eq.s32 	%p4, %r4, 0;
	@%p4 bra 	$L__BB0_13;
	add.s32 	%r50, %r4, -1;
	setp.lt.u32 	%p5, %r50, 3;
	@%p5 bra 	$L__BB0_8;
	add.s32 	%r51, %r10, %r74;
	mul.wide.s32 	%rd16, %r51, 4;
	add.s64 	%rd17, %rd1, %rd16;
	ld.global.f32 	%f33, [%rd17];
	ld.global.f32 	%f34, [%rd4];
	add.f32 	%f35, %f33, %f34;
	st.global.f32 	[%rd4], %f35;
	ld.global.f32 	%f36, [%rd17];
	cvt.f64.f32 	%fd9, %f36;
	st.local.u32 	[%rd2], %r3;
	st.local.f64 	[%rd2+8], %fd9;
	mov.u64 	%rd18, $str;
	cvta.global.u64 	%rd19, %rd18;
	add.u64 	%rd20, %SP, 0;
	{ // callseq 8, 0
	.param .b64 param0;
	st.param.b64 	[param0], %rd19;
	.param .b64 param1;
	st.param.b64 	[param1], %rd20;
	.param .b32 retval0;
	call.uni (retval0), 
	vprintf, 
	(
	param0, 
	param1
	);
	ld.param.b32 	%r52, [retval0];
	} // callseq 8
	ld.global.f32 	%f37, [%rd17+4];
	ld.global.f32 	%f38, [%rd4];
	add.f32 	%f39, %f37, %f38;
	st.global.f32 	[%rd4], %f39;
	ld.global.f32 	%f40, [%rd17+4];
	cvt.f64.f32 	%fd10, %f40;
	st.local.u32 	[%rd2], %r3;
	st.local.f64 	[%rd2+8], %fd10;
	{ // callseq 9, 0
	.param .b64 param0;
	st.param.b64 	[param0], %rd19;
	.param .b64 param1;
	st.param.b64 	[param1], %rd20;
	.param .b32 retval0;
	call.uni (retval0), 
	vprintf, 
	(
	param0, 
	param1
	);
	ld.param.b32 	%r54, [retval0];
	} // callseq 9
	ld.global.f32 	%f41, [%rd17+8];
	ld.global.f32 	%f42, [%rd4];
	add.f32 	%f43, %f41, %f42;
	st.global.f32 	[%rd4], %f43;
	ld.global.f32 	%f44, [%rd17+8];
	cvt.f64.f32 	%fd11, %f44;
	st.local.u32 	[%rd2], %r3;
	st.local.f64 	[%rd2+8], %fd11;
	{ // callseq 10, 0
	.param .b64 param0;
	st.param.b64 	[param0], %rd19;
	.param .b64 param1;
	st.param.b64 	[param1], %rd20;
	.param .b32 retval0;
	call.uni (retval0), 
	vprintf, 
	(
	param0, 
	param1
	);
	ld.param.b32 	%r56, [retval0];
	} // callseq 10
	ld.global.f32 	%f45, [%rd17+12];
	ld.global.f32 	%f46, [%rd4];
	add.f32 	%f47, %f45, %f46;
	st.global.f32 	[%rd4], %f47;
	ld.global.f32 	%f48, [%rd17+12];
	cvt.f64.f32 	%fd12, %f48;
	st.local.u32 	[%rd2], %r3;
	st.local.f64 	[%rd2+8], %fd12;
	{ // callseq 11, 0
	.param .b64 param0;
	st.param.b64 	[param0], %rd19;
	.param .b64 param1;
	st.param.b64 	[param1], %rd20;
	.param .b32 retval0;
	call.uni (retval0), 
	vprintf, 
	(
	param0, 
	param1
	);
	ld.param.b32 	%r58, [retval0];
	} // callseq 11
	add.s32 	%r74, %r74, 4;
$L__BB0_8:
	setp.eq.s32 	%p6, %r5, 0;
	@%p6 bra 	$L__BB0_13;
	setp.eq.s32 	%p7, %r5, 1;
	@%p7 bra 	$L__BB0_11;
	add.s32 	%r60, %r10, %r74;
	mul.wide.s32 	%rd21, %r60, 4;
	add.s64 	%rd22, %rd1, %rd21;
	ld.global.f32 	%f49, [%rd22];
	ld.global.f32 	%f50, [%rd4];
	add.f32 	%f51, %f49, %f50;
	st.global.f32 	[%rd4], %f51;
	ld.global.f32 	%f52, [%rd22];
	cvt.f64.f32 	%fd13, %f52;
	st.local.u32 	[%rd2], %r3;
	st.local.f64 	[%rd2+8], %fd13;
	mov.u64 	%rd23, $str;
	cvta.global.u64 	%rd24, %rd23;
	add.u64 	%rd25, %SP, 0;
	{ // callseq 12, 0
	.param .b64 param0;
	st.param.b64 	[param0], %rd24;
	.param .b64 param1;
	st.param.b64 	[param1], %rd25;
	.param .b32 retval0;
	call.uni (retval0), 
	vprintf, 
	(
	param0, 
	param1
	);
	ld.param.b32 	%r61, [retval0];
	} // callseq 12
	ld.global.f32 	%f53, [%rd22+4];
	ld.global.f32 	%f54, [%rd4];
	add.f32 	%f55, %f53, %f54;
	st.global.f32 	[%rd4], %f55;
	ld.global.f32 	%f56, [%rd22+4];
	cvt.f64.f32 	%fd14, %f56;
	st.local.u32 	[%rd2], %r3;
	st.local.f64 	[%rd2+8], %fd14;
	{ // callseq 13, 0
	.param .b64 param0;
	st.param.b64 	[param0], %rd24;
	.param .b64 param1;
	st.param.b64 	[param1], %rd25;
	.param .b32 retval0;
	call.uni (retval0), 
	vprintf, 
	(
	param0, 
	param1
	);
	ld.param.b32 	%r63, [retval0];
	} // callseq 13
	add.s32 	%r74, %r74, 2;
$L__BB0_11:
	setp.eq.s32 	%p8, %r7, 0;
	@%p8 bra 	$L__BB0_13;
	add.s32 	%r65, %r10, %r74;
	mul.wide.s32 	%rd26, %r65, 4;
	add.s64 	%rd27, %rd1, %rd26;
	ld.global.f32 	%f57, [%rd27];
	ld.global.f32 	%f58, [%rd4];
	add.f32 	%f59, %f57, %f58;
	st.global.f32 	[%rd4], %f59;
	ld.global.f32 	%f60, [%rd27];
	cvt.f64.f32 	%fd15, %f60;
	st.local.u32 	[%rd2], %r3;
	st.local.f64 	[%rd2+8], %fd15;
	cvta.global.u64 	%rd29, %rd28;
	add.u64 	%rd30, %SP, 0;
	{ // callseq 14, 0
	.param .b64 param0;
	st.param.b64 	[param0], %rd29;
	.param .b64 param1;
	st.param.b64 	[param1], %rd30;
	.param .b32 retval0;
	call.uni (retval0), 
	vprintf, 
	(
	param0, 
	param1
	);
	ld.param.b32 	%r66, [retval0];
	} // callseq 14
$L__BB0_13:
	add.s32 	%r70, %r70, 1;
	setp.ne.s32 	%p9, %r70, %r22;
	@%p9 bra 	$L__BB0_2;
	ld.global.f32 	%f61, [%rd3];
	cvt.f64.f32 	%fd16, %f61;
	st.local.u32 	[%rd2], %r3;
	st.local.f64 	[%rd2+8], %fd16;
	mov.u64 	%rd31, $str$1;
	cvta.global.u64 	%rd32, %rd31;
	add.u64 	%rd33, %SP, 0;
	{ // callseq 15, 0
	.param .b64 param0;
	st.param.b64 	[param0], %rd32;
	.param .b64 param1;
	st.param.b64 	[param1], %rd33;
	.param .b32 retval0;
	call.uni (retval0), 
	vprintf, 
	(
	param0, 
	param1
	);
	ld.param.b32 	%r68, [retval0];
	} // callseq 15
	ld.global.f32 	%f62, [%rd3];
	cvt.rn.f32.s32 	%f63, %r21;
	div.rn.f32 	%f64, %f62, %f63;
	st.global.f32 	[%rd3], %f64;
$L__BB0_15:
	ret;

}


// ===== COMPILED SASS (sm_100) =====

	.target	sm_100

	.elftype	@"ET_EXEC"


//--------------------- .note.nv.tkinfo           --------------------------
	.section	.note.nv.tkinfo,"",@"SHT_NOTE"
	.sectionflags	@"SHF_NOTE_NV_TKINFO"
	.tkinfo
        /*0018*/ 	.word	0x00000002
        /*0030*/ 	.string	""
        /*0030*/ 	.string	"ptxas"
        /*0030*/ 	.string	"Cuda compilation tools, release 13.0, V13.0.88"
        /*0030*/ 	.string	"Build cuda_13.0.r13.0/compiler.36424714_0"
        /*0030*/ 	.string	"-arch sm_100 -m 64 "



//--------------------- .note.nv.cuinfo           --------------------------
	.section	.note.nv.cuinfo,"",@"SHT_NOTE"
	.sectionflags	@"SHF_NOTE_NV_CUINFO"
        /*0018*/ 	.short	0x0002
        /*001a*/ 	.short	0x0064
        /*001c*/ 	.short	0x0082
	.zero		2


//--------------------- .nv.info                  --------------------------
	.section	.nv.info,"",@"SHT_CUDA_INFO"
	.align	4


	//----- nvinfo : EIATTR_REGCOUNT
	.align		4
        /*0000*/ 	.byte	0x04, 0x2f
        /*0002*/ 	.short	(.L_3 - .L_2)
	.align		4
.L_2:
        /*0004*/ 	.word	index@(_Z8compressPfiS_i)
        /*0008*/ 	.word	0x00000025


	//----- nvinfo : EIATTR_FRAME_SIZE
	.align		4
.L_3:
        /*000c*/ 	.byte	0x04, 0x11
        /*000e*/ 	.short	(.L_5 - .L_4)
	.align		4
.L_4:
        /*0010*/ 	.word	index@($__internal_0_$__cuda_sm3x_div_rn_noftz_f32_slowpath)
        /*0014*/ 	.word	0x00000010


	//----- nvinfo : EIATTR_FRAME_SIZE
	.align		4
.L_5:
        /*0018*/ 	.byte	0x04, 0x11
        /*001a*/ 	.short	(.L_7 - .L_6)
	.align		4
.L_6:
        /*001c*/ 	.word	index@(_Z8compressPfiS_i)
        /*0020*/ 	.word	0x00000010


	//----- nvinfo : EIATTR_MIN_STACK_SIZE
	.align		4
.L_7:
        /*0024*/ 	.byte	0x04, 0x12
        /*0026*/ 	.short	(.L_9 - .L_8)
	.align		4
.L_8:
        /*0028*/ 	.word	index@(_Z8compressPfiS_i)
        /*002c*/ 	.word	0x00000010
.L_9:


//--------------------- .nv.compat                --------------------------
	.section	.nv.compat,"",@"SHT_CUDA_COMPAT_INFO"
	.align	4
        /*0000*/ 	.byte	0x02, 0x09, 0x00, 0x00, 0x02, 0x02, 0x01, 0x00, 0x02, 0x05, 0x05, 0x00, 0x03, 0x07, 0x01, 0x01
        /*0010*/ 	.byte	0x02, 0x03, 0x00, 0x00, 0x02, 0x06, 0x01, 0x00, 0x04, 0x0b, 0x08, 0x00, 0x01, 0x00, 0x00, 0x00
        /*0020*/ 	.byte	0x00, 0x00, 0x00, 0x00


//--------------------- .nv.info._Z8compressPfiS_i --------------------------
	.section	.nv.info._Z8compressPfiS_i,"",@"SHT_CUDA_INFO"
	.sectionflags	@""
	.align	4


	//----- nvinfo : EIATTR_CUDA_API_VERSION
	.align		4
        /*0000*/ 	.byte	0x04, 0x37
        /*0002*/ 	.short	(.L_11 - .L_10)
.L_10:
        /*0004*/ 	.word	0x00000082


	//----- nvinfo : EIATTR_KPARAM_INFO
	.align		4
.L_11:
        /*0008*/ 	.byte	0x04, 0x17
        /*000a*/ 	.short	(.L_13 - .L_12)
.L_12:
        /*000c*/ 	.word	0x00000000
        /*0010*/ 	.short	0x0003
        /*0012*/ 	.short	0x0018
        /*0014*/ 	.byte	0x00, 0xf0, 0x11, 0x00


	//----- nvinfo : EIATTR_KPARAM_INFO
	.align		4
.L_13:
        /*0018*/ 	.byte	0x04, 0x17
        /*001a*/ 	.short	(.L_15 - .L_14)
.L_14:
        /*001c*/ 	.word	0x00000000
        /*0020*/ 	.short	0x0002
        /*0022*/ 	.short	0x0010
        /*0024*/ 	.byte	0x00, 0xf5, 0x21, 0x00


	//----- nvinfo : EIATTR_KPARAM_INFO
	.align		4
.L_15:
        /*0028*/ 	.byte	0x04, 0x17
        /*002a*/ 	.short	(.L_17 - .L_16)
.L_16:
        /*002c*/ 	.word	0x00000000
        /*0030*/ 	.short	0x0001
        /*0032*/ 	.short	0x0008
        /*0034*/ 	.byte	0x00, 0xf0, 0x11, 0x00


	//----- nvinfo : EIATTR_KPARAM_INFO
	.align		4
.L_17:
        /*0038*/ 	.byte	0x04, 0x17
        /*003a*/ 	.short	(.L_19 - .L_18)
.L_18:
        /*003c*/ 	.word	0x00000000
        /*0040*/ 	.short	0x0000
        /*0042*/ 	.short	0x0000
        /*0044*/ 	.byte	0x00, 0xf5, 0x21, 0x00


	//----- nvinfo : EIATTR_SPARSE_MMA_MASK
	.align		4
.L_19:
        /*0048*/ 	.byte	0x03, 0x50
        /*004a*/ 	.short	0x0000


	//----- nvinfo : EIATTR_MAXREG_COUNT
	.align		4
        /*004c*/ 	.byte	0x03, 0x1b
        /*004e*/ 	.short	0x00ff


	//----- nvinfo : EIATTR_EXTERNS
	.align		4
        /*0050*/ 	.byte	0x04, 0x0f
        /*0052*/ 	.short	(.L_21 - .L_20)


	//   ....[0]....
	.align		4
.L_20:
        /*0054*/ 	.word	index@(vprintf)


	//----- nvinfo : EIATTR_MERCURY_ISA_VERSION
	.align		4
.L_21:
        /*0058*/ 	.byte	0x03, 0x5f
        /*005a*/ 	.short	0x0101


	//----- nvinfo : EIATTR_VRC_CTA_INIT_COUNT
	.align		4
        /*005c*/ 	.byte	0x02, 0x4a
	.zero		1
	.zero		1


	//----- nvinfo : EIATTR_SYSCALL_OFFSETS
	.align		4
        /*0060*/ 	.byte	0x04, 0x46
        /*0062*/ 	.short	(.L_23 - .L_22)


	//   ....[0]....
.L_22:
        /*0064*/ 	.word	0x00000400


	//   ....[1]....
        /*0068*/ 	.word	0x00000510


	//   ....[2]....
        /*006c*/ 	.word	0x00000610


	//   ....[3]....
        /*0070*/ 	.word	0x00000710


	//   ....[4]....
        /*0074*/ 	.word	0x00000810


	//   ....[5]....
        /*0078*/ 	.word	0x00000910


	//   ....[6]....
        /*007c*/ 	.word	0x00000a10


	//   ....[7]....
        /*0080*/ 	.word	0x00000b10


	//   ....[8]....
        /*0084*/ 	.word	0x00000d30


	//   ....[9]....
        /*0088*/ 	.word	0x00000e40


	//   ....[10]....
        /*008c*/ 	.word	0x00000f40


	//   ....[11]....
        /*0090*/ 	.word	0x00001040


	//   ....[12]....
        /*0094*/ 	.word	0x000011e0


	//   ....[13]....
        /*0098*/ 	.word	0x000012f0


	//   ....[14]....
        /*009c*/ 	.word	0x00001470


	//   ....[15]....
        /*00a0*/ 	.word	0x00001570


	//----- nvinfo : EIATTR_EXIT_INSTR_OFFSETS
	.align		4
.L_23:
        /*00a4*/ 	.byte	0x04, 0x1c
        /*00a6*/ 	.short	(.L_25 - .L_24)


	//   ....[0]....
.L_24:
        /*00a8*/ 	.word	0x00000110


	//   ....[1]....
        /*00ac*/ 	.word	0x00001680


	//----- nvinfo : EIATTR_CRS_STACK_SIZE
	.align		4
.L_25:
        /*00b0*/ 	.byte	0x04, 0x1e
        /*00b2*/ 	.short	(.L_27 - .L_26)
.L_26:
        /*00b4*/ 	.word	0x00000000


	//----- nvinfo : EIATTR_CBANK_PARAM_SIZE
	.align		4
.L_27:
        /*00b8*/ 	.byte	0x03, 0x19
        /*00ba*/ 	.short	0x001c


	//----- nvinfo : EIATTR_PARAM_CBANK
	.align		4
        /*00bc*/ 	.byte	0x04, 0x0a
        /*00be*/ 	.short	(.L_29 - .L_28)
	.align		4
.L_28:
        /*00c0*/ 	.word	index@(.nv.constant0._Z8compressPfiS_i)
        /*00c4*/ 	.short	0x0380
        /*00c6*/ 	.short	0x001c


	//----- nvinfo : EIATTR_SW_WAR
	.align		4
.L_29:
        /*00c8*/ 	.byte	0x04, 0x36
        /*00ca*/ 	.short	(.L_31 - .L_30)
.L_30:
        /*00cc*/ 	.word	0x00000008
.L_31:


//--------------------- .nv.callgraph             --------------------------
	.section	.nv.callgraph,"",@"SHT_CUDA_CALLGRAPH"
	.align	4
	.sectionentsize	8
	.align		4
        /*0000*/ 	.word	0x00000000
	.align		4
        /*0004*/ 	.word	0xffffffff
	.align		4
        /*0008*/ 	.word	index@(_Z8compressPfiS_i)
	.align		4
        /*000c*/ 	.word	index@(vprintf)
	.align		4
        /*0010*/ 	.word	0x00000000
	.align		4
        /*0014*/ 	.word	0xfffffffe
	.align		4
        /*0018*/ 	.word	0x00000000
	.align		4
        /*001c*/ 	.word	0xfffffffd
	.align		4
        /*0020*/ 	.word	0x00000000
	.align		4
        /*0024*/ 	.word	0xfffffffc


//--------------------- .nv.constant4             --------------------------
	.section	.nv.constant4,"a",@progbits
	.align	8
	.align		8
.nv.constant4:
        /*0000*/ 	.dword	vprintf
	.align		8
        /*0008*/ 	.dword	$str
	.align		8
        /*0010*/ 	.dword	$str$1


//--------------------- .text._Z8compressPfiS_i   --------------------------
	.section	.text._Z8compressPfiS_i,"ax",@progbits
	.align	128
        .global         _Z8compressPfiS_i
        .type           _Z8compressPfiS_i,@function
        .size           _Z8compressPfiS_i,(.L_x_37 - _Z8compressPfiS_i)
        .other          _Z8compressPfiS_i,@"STO_CUDA_ENTRY STV_DEFAULT"
_Z8compressPfiS_i:
.text._Z8compressPfiS_i:
[----:B------:R-:W0:Y:S01]  /*0000*/  LDC R1, c[0x0][0x37c] ;  /* 0x0000df00ff017b82 */ /* 0x000e220000000800 */
[----:B------:R-:W1:Y:S01]  /*0010*/  S2R R30, SR_TID.Y ;  /* 0x00000000001e7919 */ /* 0x000e620000002200 */
[----:B------:R-:W2:Y:S06]  /*0020*/  LDCU UR5, c[0x0][0x2fc] ;  /* 0x00005f80ff0577ac */ /* 0x000eac0008000800 */
[----:B------:R-:W1:Y:S01]  /*0030*/  LDC R3, c[0x0][0x364] ;  /* 0x0000d900ff037b82 */ /* 0x000e620000000800 */
[----:B0-----:R-:W-:Y:S01]  /*0040*/  VIADD R1, R1, 0xfffffff0 ;  /* 0xfffffff001017836 */ /* 0x001fe20000000000 */
[----:B------:R-:W0:Y:S01]  /*0050*/  S2R R29, SR_TID.X ;  /* 0x00000000001d7919 */ /* 0x000e220000002100 */
[----:B------:R-:W3:Y:S01]  /*0060*/  LDCU UR8, c[0x0][0x398] ;  /* 0x00007300ff0877ac */ /* 0x000ee20008000800 */
[----:B------:R-:W4:Y:S04]  /*0070*/  LDCU UR4, c[0x0][0x2f8] ;  /* 0x00005f00ff0477ac */ /* 0x000f280008000800 */
[----:B------:R-:W1:Y:S08]  /*0080*/  S2UR UR6, SR_CTAID.Y ;  /* 0x00000000000679c3 */ /* 0x000e700000002600 */
[----:B------:R-:W0:Y:S08]  /*0090*/  S2UR UR7, SR_CTAID.X ;  /* 0x00000000000779c3 */ /* 0x000e300000002500 */
[----:B------:R-:W0:Y:S01]  /*00a0*/  LDC R0, c[0x0][0x360] ;  /* 0x0000d800ff007b82 */ /* 0x000e220000000800 */
[----:B----4-:R-:W-:-:S05]  /*00b0*/  IADD3 R25, P1, PT, R1, UR4, RZ ;  /* 0x0000000401197c10 */ /* 0x010fca000ff3e0ff */
[----:B--2---:R-:W-:Y:S02]  /*00c0*/  IMAD.X R24, RZ, RZ, UR5, P1 ;  /* 0x00000005ff187e24 */ /* 0x004fe400088e06ff */
[----:B-1----:R-:W-:Y:S02]  /*00d0*/  IMAD R30, R3, UR6, R30 ;  /* 0x00000006031e7c24 */ /* 0x002fe4000f8e021e */
[----:B0-----:R-:W-:-:S05]  /*00e0*/  IMAD R29, R0, UR7, R29 ;  /* 0x00000007001d7c24 */ /* 0x001fca000f8e021d */
[----:B------:R-:W-:-:S04]  /*00f0*/  VIMNMX R0, PT, PT, R30, R29, !PT ;  /* 0x0000001d1e007248 */ /* 0x000fc80007fe0100 */
[----:B---3--:R-:W-:-:S13]  /*0100*/  ISETP.GE.AND P0, PT, R0, UR8, PT ;  /* 0x0000000800007c0c */ /* 0x008fda000bf06270 */
[----:B------:R-:W-:Y:S05]  /*0110*/  @P0 EXIT ;  /* 0x000000000000094d */ /* 0x000fea0003800000 */
[----:B------:R-:W0:Y:S01]  /*0120*/  LDC.64 R18, c[0x0][0x390] ;  /* 0x0000e400ff127b82 */ /* 0x000e220000000a00 */
[----:B------:R-:W1:Y:S01]  /*0130*/  LDCU.64 UR36, c[0x0][0x358] ;  /* 0x00006b00ff2477ac */ /* 0x000e620008000a00 */
[----:B------:R-:W-:Y:S01]  /*0140*/  IMAD R2, R29, UR8, R30 ;  /* 0x000000081d027c24 */ /* 0x000fe2000f8e021e */
[----:B------:R-:W-:Y:S01]  /*0150*/  BSSY.RECONVERGENT B7, `(.L_x_0) ;  /* 0x0000135000077945 */ /* 0x000fe20003800200 */
[----:B------:R-:W-:Y:S02]  /*0160*/  IMAD R3, R30, UR8, R29 ;  /* 0x000000081e037c24 */ /* 0x000fe4000f8e021d */
[----:B------:R-:W-:Y:S02]  /*0170*/  IMAD.MOV.U32 R28, RZ, RZ, RZ ;  /* 0x000000ffff1c7224 */ /* 0x000fe400078e00ff */
[----:B0-----:R-:W-:-:S04]  /*0180*/  IMAD.WIDE R22, R2, 0x4, R18 ;  /* 0x0000000402167825 */ /* 0x001fc800078e0212 */
[----:B------:R-:W-:Y:S01]  /*0190*/  IMAD.WIDE R18, R3, 0x4, R18 ;  /* 0x0000000403127825 */ /* 0x000fe200078e0212 */
[----:B-1----:R0:W-:Y:S06]  /*01a0*/  STG.E desc[UR36][R22.64], RZ ;  /* 0x000000ff16007986 */ /* 0x0021ec000c101924 */
.L_x_21:
[----:B------:R-:W1:Y:S01]  /*01b0*/  LDCU UR5, c[0x0][0x398] ;  /* 0x00007300ff0577ac */ /* 0x000e620008000800 */
[----:B------:R-:W-:Y:S01]  /*01c0*/  IADD3 R0, PT, PT, R30, R28, RZ ;  /* 0x0000001c1e007210 */ /* 0x000fe20007ffe0ff */
[----:B------:R-:W-:Y:S01]  /*01d0*/  VIADD R28, R28, 0x1 ;  /* 0x000000011c1c7836 */ /* 0x000fe20000000000 */
[----:B------:R-:W2:Y:S01]  /*01e0*/  LDCU UR4, c[0x0][0x388] ;  /* 0x00007100ff0477ac */ /* 0x000ea20008000800 */
[----:B------:R-:W-:Y:S01]  /*01f0*/  IMAD.MOV.U32 R26, RZ, RZ, RZ ;  /* 0x000000ffff1a7224 */ /* 0x000fe200078e00ff */
[----:B-1----:R-:W-:Y:S02]  /*0200*/  UISETP.GE.U32.AND UP0, UPT, UR5, 0x8, UPT ;  /* 0x000000080500788c */ /* 0x002fe4000bf06070 */
[----:B------:R-:W-:Y:S01]  /*0210*/  ISETP.NE.AND P0, PT, R28, UR5, PT ;  /* 0x000000051c007c0c */ /* 0x000fe2000bf05270 */
[----:B--2---:R-:W-:-:S03]  /*0220*/  IMAD R27, R0, UR4, R29 ;  /* 0x00000004001b7c24 */ /* 0x004fc6000f8e021d */
[----:B------:R-:W-:-:S03]  /*0230*/  P2R R31, PR, RZ, 0x1 ;  /* 0x00000001ff1f7803 */ /* 0x000fc60000000000 */
[----:B------:R-:W-:Y:S06]  /*0240*/  BRA.U !UP0, `(.L_x_1) ;  /* 0x0000000908507547 */ /* 0x000fec000b800000 */
[----:B------:R-:W1:Y:S01]  /*0250*/  LDCU UR4, c[0x0][0x398] ;  /* 0x00007300ff0477ac */ /* 0x000e620008000800 */
[----:B------:R-:W-:Y:S01]  /*0260*/  BSSY.RECONVERGENT B6, `(.L_x_2) ;  /* 0x000008f000067945 */ /* 0x000fe20003800200 */
[----:B------:R-:W-:Y:S01]  /*0270*/  IMAD.MOV.U32 R33, RZ, RZ, R27 ;  /* 0x000000ffff217224 */ /* 0x000fe200078e001b */
[----:B-1----:R-:W-:-:S04]  /*0280*/  ULOP3.LUT UR4, UR4, 0x7ffffff8, URZ, 0xc0, !UPT ;  /* 0x7ffffff804047892 */ /* 0x002fc8000f8ec0ff */
[----:B------:R-:W-:-:S06]  /*0290*/  UIADD3 UR4, UPT, UPT, -UR4, URZ, URZ ;  /* 0x000000ff04047290 */ /* 0x000fcc000fffe1ff */
[----:B------:R-:W-:-:S07]  /*02a0*/  MOV R32, UR4 ;  /* 0x0000000400207c02 */ /* 0x000fce0008000f00 */
.L_x_11:
[----:B------:R-:W1:Y:S01]  /*02b0*/  LDC.64 R16, c[0x0][0x380] ;  /* 0x0000e000ff107b82 */ /* 0x000e620000000a00 */
[----:B------:R-:W2:Y:S01]  /*02c0*/  LDG.E R0, desc[UR36][R18.64] ;  /* 0x0000002412007981 */ /* 0x000ea2000c1e1900 */
[----:B------:R-:W-:Y:S01]  /*02d0*/  MOV R8, 0x0 ;  /* 0x0000000000087802 */ /* 0x000fe20000000f00 */
[----:B------:R-:W3:Y:S01]  /*02e0*/  LDCU.64 UR4, c[0x4][0x8] ;  /* 0x01000100ff0477ac */ /* 0x000ee20008000a00 */
[----:B-1----:R-:W-:-:S05]  /*02f0*/  IMAD.WIDE R16, R33, 0x4, R16 ;  /* 0x0000000421107825 */ /* 0x002fca00078e0210 */
[----:B------:R-:W2:Y:S02]  /*0300*/  LDG.E R3, desc[UR36][R16.64] ;  /* 0x0000002410037981 */ /* 0x000ea4000c1e1900 */
[----:B--2---:R-:W-:-:S05]  /*0310*/  FADD R3, R3, R0 ;  /* 0x0000000003037221 */ /* 0x004fca0000000000 */
[----:B------:R1:W-:Y:S04]  /*0320*/  STG.E desc[UR36][R18.64], R3 ;  /* 0x0000000312007986 */ /* 0x0003e8000c101924 */
[----:B------:R-:W2:Y:S01]  /*0330*/  LDG.E R0, desc[UR36][R16.64] ;  /* 0x0000002410007981 */ /* 0x000ea2000c1e1900 */
[----:B------:R-:W4:Y:S03]  /*0340*/  LDC.64 R8, c[0x4][R8] ;  /* 0x0100000008087b82 */ /* 0x000f260000000a00 */
[----:B------:R1:W-:Y:S01]  /*0350*/  STL [R1], R2 ;  /* 0x0000000201007387 */ /* 0x0003e20000100800 */
[----:B------:R-:W-:Y:S01]  /*0360*/  VIADD R32, R32, 0x8 ;  /* 0x0000000820207836 */ /* 0x000fe20000000000 */
[----:B------:R-:W-:-:S04]  /*0370*/  MOV R6, R25 ;  /* 0x0000001900067202 */ /* 0x000fc80000000f00 */
[----:B------:R-:W-:Y:S01]  /*0380*/  ISETP.NE.AND P0, PT, R32, RZ, PT ;  /* 0x000000ff2000720c */ /* 0x000fe20003f05270 */
[----:B---3--:R-:W-:Y:S02]  /*0390*/  IMAD.U32 R4, RZ, RZ, UR4 ;  /* 0x00000004ff047e24 */ /* 0x008fe4000f8e00ff */
[----:B------:R-:W-:Y:S01]  /*03a0*/  IMAD.U32 R5, RZ, RZ, UR5 ;  /* 0x00000005ff057e24 */ /* 0x000fe2000f8e00ff */
[----:B------:R-:W-:Y:S01]  /*03b0*/  P2R R34, PR, RZ, 0x1 ;  /* 0x00000001ff227803 */ /* 0x000fe20000000000 */
[----:B------:R-:W-:Y:S01]  /*03c0*/  IMAD.MOV.U32 R7, RZ, RZ, R24 ;  /* 0x000000ffff077224 */ /* 0x000fe200078e0018 */
[----:B--2---:R-:W2:Y:S02]  /*03d0*/  F2F.F64.F32 R10, R0 ;  /* 0x00000000000a7310 */ /* 0x004ea40000201800 */
[----:B--2-4-:R1:W-:Y:S05]  /*03e0*/  STL.64 [R1+0x8], R10 ;  /* 0x0000080a01007387 */ /* 0x0143ea0000100a00 */
[----:B------:R-:W-:-:S07]  /*03f0*/  LEPC R20, `(.L_x_3) ;  /* 0x000000001014794e */ /* 0x000fce0000000000 */
[----:B01----:R-:W-:Y:S05]  /*0400*/  CALL.ABS.NOINC R8 ;  /* 0x0000000008007343 */ /* 0x003fea0003c00000 */
.L_x_3:
[----:B------:R-:W2:Y:S04]  /*0410*/  LDG.E R3, desc[UR36][R16.64+0x4] ;  /* 0x0000042410037981 */ /* 0x000ea8000c1e1900 */
[----:B------:R-:W2:Y:S01]  /*0420*/  LDG.E R0, desc[UR36][R18.64] ;  /* 0x0000002412007981 */ /* 0x000ea2000c1e1900 */
[----:B------:R-:W-:Y:S01]  /*0430*/  MOV R26, 0x0 ;  /* 0x00000000001a7802 */ /* 0x000fe20000000f00 */
[----:B------:R-:W0:Y:S01]  /*0440*/  LDCU.64 UR4, c[0x4][0x8] ;  /* 0x01000100ff0477ac */ /* 0x000e220008000a00 */
[----:B--2---:R-:W-:-:S05]  /*0450*/  FADD R3, R3, R0 ;  /* 0x0000000003037221 */ /* 0x004fca0000000000 */
[----:B------:R1:W-:Y:S04]  /*0460*/  STG.E desc[UR36][R18.64], R3 ;  /* 0x0000000312007986 */ /* 0x0003e8000c101924 */
[----:B------:R-:W2:Y:S01]  /*0470*/  LDG.E R0, desc[UR36][R16.64+0x4] ;  /* 0x0000042410007981 */ /* 0x000ea2000c1e1900 */
[----:B------:R1:W3:Y:S01]  /*0480*/  LDC.64 R8, c[0x4][R26] ;  /* 0x010000001a087b82 */ /* 0x0002e20000000a00 */
[----:B0-----:R-:W-:Y:S01]  /*0490*/  IMAD.U32 R4, RZ, RZ, UR4 ;  /* 0x00000004ff047e24 */ /* 0x001fe2000f8e00ff */
[----:B------:R-:W-:Y:S01]  /*04a0*/  MOV R6, R25 ;  /* 0x0000001900067202 */ /* 0x000fe20000000f00 */
[----:B------:R1:W-:Y:S01]  /*04b0*/  STL [R1], R2 ;  /* 0x0000000201007387 */ /* 0x0003e20000100800 */
[----:B------:R-:W-:Y:S02]  /*04c0*/  IMAD.U32 R5, RZ, RZ, UR5 ;  /* 0x00000005ff057e24 */ /* 0x000fe4000f8e00ff */
[----:B------:R-:W-:Y:S01]  /*04d0*/  IMAD.MOV.U32 R7, RZ, RZ, R24 ;  /* 0x000000ffff077224 */ /* 0x000fe200078e0018 */
[----:B--2---:R-:W0:Y:S02]  /*04e0*/  F2F.F64.F32 R10, R0 ;  /* 0x00000000000a7310 */ /* 0x004e240000201800 */
[----:B0--3--:R1:W-:Y:S04]  /*04f0*/  STL.64 [R1+0x8], R10 ;  /* 0x0000080a01007387 */ /* 0x0093e80000100a00 */
[----:B------:R-:W-:-:S07]  /*0500*/  LEPC R20, `(.L_x_4) ;  /* 0x000000001014794e */ /* 0x000fce0000000000 */
[----:B-1----:R-:W-:Y:S05]  /*0510*/  CALL.ABS.NOINC R8 ;  /* 0x0000000008007343 */ /* 0x002fea0003c00000 */
.L_x_4:
[----:B------:R-:W2:Y:S04]  /*0520*/  LDG.E R3, desc[UR36][R16.64+0x8] ;  /* 0x0000082410037981 */ /* 0x000ea8000c1e1900 */
[----:B------:R-:W2:Y:S01]  /*0530*/  LDG.E R0, desc[UR36][R18.64] ;  /* 0x0000002412007981 */ /* 0x000ea2000c1e1900 */
        /* <DEDUP_REMOVED lines=14> */
.L_x_5:
        /* <DEDUP_REMOVED lines=16> */
.L_x_6:
        /* <DEDUP_REMOVED lines=16> */
.L_x_7:
        /* <DEDUP_REMOVED lines=16> */
.L_x_8:
        /* <DEDUP_REMOVED lines=16> */
.L_x_9:
        /* <DEDUP_REMOVED lines=8> */
[----:B------:R-:W-:Y:S01]  /*0aa0*/  MOV R5, UR5 ;  /* 0x0000000500057c02 */ /* 0x000fe20008000f00 */
[----:B------:R1:W-:Y:S01]  /*0ab0*/  STL [R1], R2 ;  /* 0x0000000201007387 */ /* 0x0003e20000100800 */
[----:B------:R-:W-:Y:S02]  /*0ac0*/  IMAD.MOV.U32 R6, RZ, RZ, R25 ;  /* 0x000000ffff067224 */ /* 0x000fe400078e0019 */
[----:B------:R-:W-:Y:S01]  /*0ad0*/  IMAD.MOV.U32 R7, RZ, RZ, R24 ;  /* 0x000000ffff077224 */ /* 0x000fe200078e0018 */
[----:B--2---:R-:W0:Y:S02]  /*0ae0*/  F2F.F64.F32 R10, R0 ;  /* 0x00000000000a7310 */ /* 0x004e240000201800 */
[----:B0--3--:R1:W-:Y:S04]  /*0af0*/  STL.64 [R1+0x8], R10 ;  /* 0x0000080a01007387 */ /* 0x0093e80000100a00 */
[----:B------:R-:W-:-:S07]  /*0b00*/  LEPC R20, `(.L_x_10) ;  /* 0x000000001014794e */ /* 0x000fce0000000000 */
[----:B-1----:R-:W-:Y:S05]  /*0b10*/  CALL.ABS.NOINC R8 ;  /* 0x0000000008007343 */ /* 0x002fea0003c00000 */
.L_x_10:
[----:B------:R-:W-:Y:S02]  /*0b20*/  ISETP.NE.AND P6, PT, R34, RZ, PT ;  /* 0x000000ff2200720c */ /* 0x000fe40003fc5270 */
[----:B------:R-:W-:-:S11]  /*0b30*/  IADD3 R33, PT, PT, R33, 0x8, RZ ;  /* 0x0000000821217810 */ /* 0x000fd60007ffe0ff */
[----:B------:R-:W-:Y:S05]  /*0b40*/  @P6 BRA `(.L_x_11) ;  /* 0xfffffff400d86947 */ /* 0x000fea000383ffff */
[----:B------:R-:W-:Y:S05]  /*0b50*/  BSYNC.RECONVERGENT B6 ;  /* 0x0000000000067941 */ /* 0x000fea0003800200 */
.L_x_2:
[----:B------:R-:W0:Y:S02]  /*0b60*/  LDCU UR4, c[0x0][0x398] ;  /* 0x00007300ff0477ac */ /* 0x000e240008000800 */
[----:B0-----:R-:W-:-:S06]  /*0b70*/  ULOP3.LUT UR4, UR4, 0x7ffffff8, URZ, 0xc0, !UPT ;  /* 0x7ffffff804047892 */ /* 0x001fcc000f8ec0ff */
[----:B------:R-:W-:-:S07]  /*0b80*/  IMAD.U32 R26, RZ, RZ, UR4 ;  /* 0x00000004ff1a7e24 */ /* 0x000fce000f8e00ff */
.L_x_1:
[----:B------:R-:W1:Y:S02]  /*0b90*/  LDC R33, c[0x0][0x398] ;  /* 0x0000e600ff217b82 */ /* 0x000e640000000800 */
[----:B-1----:R-:W-:-:S04]  /*0ba0*/  LOP3.LUT R0, R33, 0x7, RZ, 0xc0, !PT ;  /* 0x0000000721007812 */ /* 0x002fc800078ec0ff */
[----:B------:R-:W-:-:S13]  /*0bb0*/  ISETP.NE.AND P0, PT, R0, RZ, PT ;  /* 0x000000ff0000720c */ /* 0x000fda0003f05270 */
[----:B------:R-:W-:Y:S05]  /*0bc0*/  @!P0 BRA `(.L_x_12) ;  /* 0x00000008002c8947 */ /* 0x000fea0003800000 */
[----:B------:R-:W-:-:S05]  /*0bd0*/  VIADD R0, R0, 0xffffffff ;  /* 0xffffffff00007836 */ /* 0x000fca0000000000 */
[----:B------:R-:W-:-:S13]  /*0be0*/  ISETP.GE.U32.AND P0, PT, R0, 0x3, PT ;  /* 0x000000030000780c */ /* 0x000fda0003f06070 */
[----:B------:R-:W-:Y:S05]  /*0bf0*/  @!P0 BRA `(.L_x_13) ;  /* 0x0000000400188947 */ /* 0x000fea0003800000 */
[----:B------:R-:W1:Y:S01]  /*0c00*/  LDC.64 R16, c[0x0][0x380] ;  /* 0x0000e000ff107b82 */ /* 0x000e620000000a00 */
[----:B------:R-:W-:Y:S01]  /*0c10*/  IADD3 R3, PT, PT, R27, R26, RZ ;  /* 0x0000001a1b037210 */ /* 0x000fe20007ffe0ff */
[----:B------:R-:W2:Y:S01]  /*0c20*/  LDG.E R0, desc[UR36][R18.64] ;  /* 0x0000002412007981 */ /* 0x000ea2000c1e1900 */
[----:B------:R-:W-:Y:S01]  /*0c30*/  MOV R8, 0x0 ;  /* 0x0000000000087802 */ /* 0x000fe20000000f00 */
[----:B------:R-:W3:Y:S02]  /*0c40*/  LDCU.64 UR4, c[0x4][0x8] ;  /* 0x01000100ff0477ac */ /* 0x000ee40008000a00 */
[----:B-1----:R-:W-:-:S05]  /*0c50*/  IMAD.WIDE R16, R3, 0x4, R16 ;  /* 0x0000000403107825 */ /* 0x002fca00078e0210 */
[----:B------:R-:W2:Y:S02]  /*0c60*/  LDG.E R3, desc[UR36][R16.64] ;  /* 0x0000002410037981 */ /* 0x000ea4000c1e1900 */
[----:B--2---:R-:W-:-:S05]  /*0c70*/  FADD R3, R3, R0 ;  /* 0x0000000003037221 */ /* 0x004fca0000000000 */
[----:B------:R1:W-:Y:S04]  /*0c80*/  STG.E desc[UR36][R18.64], R3 ;  /* 0x0000000312007986 */ /* 0x0003e8000c101924 */
[----:B------:R-:W2:Y:S01]  /*0c90*/  LDG.E R0, desc[UR36][R16.64] ;  /* 0x0000002410007981 */ /* 0x000ea2000c1e1900 */
[----:B------:R-:W4:Y:S03]  /*0ca0*/  LDC.64 R8, c[0x4][R8] ;  /* 0x0100000008087b82 */ /* 0x000f260000000a00 */
[----:B------:R1:W-:Y:S01]  /*0cb0*/  STL [R1], R2 ;  /* 0x0000000201007387 */ /* 0x0003e20000100800 */
[----:B---3--:R-:W-:Y:S01]  /*0cc0*/  IMAD.U32 R4, RZ, RZ, UR4 ;  /* 0x00000004ff047e24 */ /* 0x008fe2000f8e00ff */
[----:B------:R-:W-:Y:S01]  /*0cd0*/  MOV R6, R25 ;  /* 0x0000001900067202 */ /* 0x000fe20000000f00 */
[----:B------:R-:W-:-:S02]  /*0ce0*/  IMAD.U32 R5, RZ, RZ, UR5 ;  /* 0x00000005ff057e24 */ /* 0x000fc4000f8e00ff */
[----:B------:R-:W-:Y:S01]  /*0cf0*/  IMAD.MOV.U32 R7, RZ, RZ, R24 ;  /* 0x000000ffff077224 */ /* 0x000fe200078e0018 */
[----:B--2---:R-:W2:Y:S02]  /*0d00*/  F2F.F64.F32 R10, R0 ;  /* 0x00000000000a7310 */ /* 0x004ea40000201800 */
[----:B--2-4-:R1:W-:Y:S04]  /*0d10*/  STL.64 [R1+0x8], R10 ;  /* 0x0000080a01007387 */ /* 0x0143e80000100a00 */
[----:B------:R-:W-:-:S07]  /*0d20*/  LEPC R20, `(.L_x_14) ;  /* 0x000000001014794e */ /* 0x000fce0000000000 */
[----:B01----:R-:W-:Y:S05]  /*0d30*/  CALL.ABS.NOINC R8 ;  /* 0x0000000008007343 */ /* 0x003fea0003c00000 */
.L_x_14:
        /* <DEDUP_REMOVED lines=17> */
.L_x_15:
[----:B------:R-:W2:Y:S04]  /*0e50*/  LDG.E R3, desc[UR36][R16.64+0x8] ;  /* 0x0000082410037981 */ /* 0x000ea8000c1e1900 */
[----:B------:R-:W2:Y:S01]  /*0e60*/  LDG.E R0, desc[UR36][R18.64] ;  /* 0x0000002412007981 */ /* 0x000ea2000c1e1900 */
[----:B------:R-:W0:Y:S01]  /*0e70*/  LDCU.64 UR4, c[0x4][0x8] ;  /* 0x01000100ff0477ac */ /* 0x000e220008000a00 */
[----:B--2---:R-:W-:-:S05]  /*0e80*/  FADD R3, R3, R0 ;  /* 0x0000000003037221 */ /* 0x004fca0000000000 */
[----:B------:R1:W-:Y:S04]  /*0e90*/  STG.E desc[UR36][R18.64], R3 ;  /* 0x0000000312007986 */ /* 0x0003e8000c101924 */
[----:B------:R-:W2:Y:S01]  /*0ea0*/  LDG.E R0, desc[UR36][R16.64+0x8] ;  /* 0x0000082410007981 */ /* 0x000ea2000c1e1900 */
[----:B------:R1:W3:Y:S01]  /*0eb0*/  LDC.64 R8, c[0x4][R32] ;  /* 0x0100000020087b82 */ /* 0x0002e20000000a00 */
[----:B0-----:R-:W-:Y:S01]  /*0ec0*/  MOV R4, UR4 ;  /* 0x0000000400047c02 */ /* 0x001fe20008000f00 */
[----:B------:R-:W-:Y:S01]  /*0ed0*/  IMAD.U32 R5, RZ, RZ, UR5 ;  /* 0x00000005ff057e24 */ /* 0x000fe2000f8e00ff */
[----:B------:R1:W-:Y:S01]  /*0ee0*/  STL [R1], R2 ;  /* 0x0000000201007387 */ /* 0x0003e20000100800 */
[----:B------:R-:W-:Y:S01]  /*0ef0*/  IMAD.MOV.U32 R6, RZ, RZ, R25 ;  /* 0x000000ffff067224 */ /* 0x000fe200078e0019 */
[----:B------:R-:W-:Y:S01]  /*0f00*/  MOV R7, R24 ;  /* 0x0000001800077202 */ /* 0x000fe20000000f00 */
[----:B--2---:R-:W0:Y:S02]  /*0f10*/  F2F.F64.F32 R10, R0 ;  /* 0x00000000000a7310 */ /* 0x004e240000201800 */
[----:B0--3--:R1:W-:Y:S04]  /*0f20*/  STL.64 [R1+0x8], R10 ;  /* 0x0000080a01007387 */ /* 0x0093e80000100a00 */
[----:B------:R-:W-:-:S07]  /*0f30*/  LEPC R20, `(.L_x_16) ;  /* 0x000000001014794e */ /* 0x000fce0000000000 */
[----:B-1----:R-:W-:Y:S05]  /*0f40*/  CALL.ABS.NOINC R8 ;  /* 0x0000000008007343 */ /* 0x002fea0003c00000 */
.L_x_16:
        /* <DEDUP_REMOVED lines=16> */
.L_x_17:
[----:B------:R-:W-:-:S07]  /*1050*/  VIADD R26, R26, 0x4 ;  /* 0x000000041a1a7836 */ /* 0x000fce0000000000 */
.L_x_13:
[----:B------:R-:W-:-:S04]  /*1060*/  LOP3.LUT R33, R33, 0x3, RZ, 0xc0, !PT ;  /* 0x0000000321217812 */ /* 0x000fc800078ec0ff */
[----:B------:R-:W-:-:S13]  /*1070*/  ISETP.NE.AND P0, PT, R33, RZ, PT ;  /* 0x000000ff2100720c */ /* 0x000fda0003f05270 */
[----:B------:R-:W-:Y:S05]  /*1080*/  @!P0 BRA `(.L_x_12) ;  /* 0x0000000000fc8947 */ /* 0x000fea0003800000 */
[----:B------:R-:W-:-:S13]  /*1090*/  ISETP.NE.AND P0, PT, R33, 0x1, PT ;  /* 0x000000012100780c */ /* 0x000fda0003f05270 */
        /* <DEDUP_REMOVED lines=21> */
.L_x_19:
[----:B------:R-:W2:Y:S04]  /*11f0*/  LDG.E R3, desc[UR36][R16.64+0x4] ;  /* 0x0000042410037981 */ /* 0x000ea8000c1e1900 */
[----:B------:R-:W2:Y:S01]  /*1200*/  LDG.E R0, desc[UR36][R18.64] ;  /* 0x0000002412007981 */ /* 0x000ea2000c1e1900 */
[----:B------:R-:W-:Y:S01]  /*1210*/  MOV R8, 0x0 ;  /* 0x0000000000087802 */ /* 0x000fe20000000f00 */
[----:B------:R-:W0:Y:S01]  /*1220*/  LDCU.64 UR4, c[0x4][0x8] ;  /* 0x01000100ff0477ac */ /* 0x000e220008000a00 */
[----:B--2---:R-:W-:-:S05]  /*1230*/  FADD R3, R3, R0 ;  /* 0x0000000003037221 */ /* 0x004fca0000000000 */
[----:B------:R1:W-:Y:S04]  /*1240*/  STG.E desc[UR36][R18.64], R3 ;  /* 0x0000000312007986 */ /* 0x0003e8000c101924 */
[----:B------:R-:W2:Y:S01]  /*1250*/  LDG.E R0, desc[UR36][R16.64+0x4] ;  /* 0x0000042410007981 */ /* 0x000ea2000c1e1900 */
[----:B------:R-:W3:Y:S01]  /*1260*/  LDC.64 R8, c[0x4][R8] ;  /* 0x0100000008087b82 */ /* 0x000ee20000000a00 */
        /* <DEDUP_REMOVED lines=9> */
.L_x_20:
[----:B------:R-:W-:-:S07]  /*1300*/  IADD3 R26, PT, PT, R26, 0x2, RZ ;  /* 0x000000021a1a7810 */ /* 0x000fce0007ffe0ff */
.L_x_18:
[----:B------:R-:W1:Y:S02]  /*1310*/  LDCU UR4, c[0x0][0x398] ;  /* 0x00007300ff0477ac */ /* 0x000e640008000800 */
[----:B-1----:R-:W-:-:S09]  /*1320*/  ULOP3.LUT UP0, URZ, UR4, 0x1, URZ, 0xc0, !UPT ;  /* 0x0000000104ff7892 */ /* 0x002fd2000f80c0ff */
[----:B------:R-:W-:Y:S05]  /*1330*/  BRA.U !UP0, `(.L_x_12) ;  /* 0x0000000108507547 */ /* 0x000fea000b800000 */
[----:B------:R-:W1:Y:S01]  /*1340*/  LDC.64 R8, c[0x0][0x380] ;  /* 0x0000e000ff087b82 */ /* 0x000e620000000a00 */
[----:B------:R-:W-:Y:S01]  /*1350*/  IMAD.IADD R27, R27, 0x1, R26 ;  /* 0x000000011b1b7824 */ /* 0x000fe200078e021a */
        /* <DEDUP_REMOVED lines=11> */
[----:B------:R-:W-:Y:S01]  /*1410*/  MOV R5, UR5 ;  /* 0x0000000500057c02 */ /* 0x000fe20008000f00 */
[----:B------:R-:W-:-:S02]  /*1420*/  IMAD.MOV.U32 R6, RZ, RZ, R25 ;  /* 0x000000ffff067224 */ /* 0x000fc400078e0019 */
[----:B------:R-:W-:Y:S01]  /*1430*/  IMAD.MOV.U32 R7, RZ, RZ, R24 ;  /* 0x000000ffff077224 */ /* 0x000fe200078e0018 */
[----:B--2---:R-:W2:Y:S02]  /*1440*/  F2F.F64.F32 R10, R0 ;  /* 0x00000000000a7310 */ /* 0x004ea40000201800 */
[----:B--2-4-:R1:W-:Y:S04]  /*1450*/  STL.64 [R1+0x8], R10 ;  /* 0x0000080a01007387 */ /* 0x0143e80000100a00 */
[----:B------:R-:W-:-:S07]  /*1460*/  LEPC R20, `(.L_x_12) ;  /* 0x000000001014794e */ /* 0x000fce0000000000 */
[----:B01----:R-:W-:Y:S05]  /*1470*/  CALL.ABS.NOINC R12 ;  /* 0x000000000c007343 */ /* 0x003fea0003c00000 */
.L_x_12:
[----:B------:R-:W-:-:S13]  /*1480*/  ISETP.NE.AND P6, PT, R31, RZ, PT ;  /* 0x000000ff1f00720c */ /* 0x000fda0003fc5270 */
[----:B------:R-:W-:Y:S05]  /*1490*/  @P6 BRA `(.L_x_21) ;  /* 0xffffffec00446947 */ /* 0x000fea000383ffff */
[----:B------:R-:W-:Y:S05]  /*14a0*/  BSYNC.RECONVERGENT B7 ;  /* 0x0000000000077941 */ /* 0x000fea0003800200 */
.L_x_0:
[----:B------:R-:W2:Y:S01]  /*14b0*/  LDG.E R0, desc[UR36][R22.64] ;  /* 0x0000002416007981 */ /* 0x000ea2000c1e1900 */
[----:B------:R-:W-:Y:S01]  /*14c0*/  MOV R3, 0x0 ;  /* 0x0000000000037802 */ /* 0x000fe20000000f00 */
[----:B------:R-:W1:Y:S01]  /*14d0*/  LDCU.64 UR4, c[0x4][0x10] ;  /* 0x01000200ff0477ac */ /* 0x000e620008000a00 */
[----:B------:R-:W-:Y:S01]  /*14e0*/  IMAD.MOV.U32 R6, RZ, RZ, R25 ;  /* 0x000000ffff067224 */ /* 0x000fe200078e0019 */
[----:B------:R3:W-:Y:S01]  /*14f0*/  STL [R1], R2 ;  /* 0x0000000201007387 */ /* 0x0007e20000100800 */
[----:B------:R3:W4:Y:S01]  /*1500*/  LDC.64 R10, c[0x4][R3] ;  /* 0x01000000030a7b82 */ /* 0x0007220000000a00 */
[----:B------:R-:W-:Y:S02]  /*1510*/  MOV R7, R24 ;  /* 0x0000001800077202 */ /* 0x000fe40000000f00 */
[----:B-1----:R-:W-:Y:S01]  /*1520*/  MOV R4, UR4 ;  /* 0x0000000400047c02 */ /* 0x002fe20008000f00 */
[----:B------:R-:W-:Y:S01]  /*1530*/  IMAD.U32 R5, RZ, RZ, UR5 ;  /* 0x00000005ff057e24 */ /* 0x000fe2000f8e00ff */
[----:B--2---:R-:W1:Y:S02]  /*1540*/  F2F.F64.F32 R8, R0 ;  /* 0x0000000000087310 */ /* 0x004e640000201800 */
[----:B-1--4-:R3:W-:Y:S04]  /*1550*/  STL.64 [R1+0x8], R8 ;  /* 0x0000080801007387 */ /* 0x0127e80000100a00 */
[----:B------:R-:W-:-:S07]  /*1560*/  LEPC R20, `(.L_x_22) ;  /* 0x000000001014794e */ /* 0x000fce0000000000 */
[----:B0--3--:R-:W-:Y:S05]  /*1570*/  CALL.ABS.NOINC R10 ;  /* 0x000000000a007343 */ /* 0x009fea0003c00000 */
.L_x_22:
[----:B------:R-:W2:Y:S01]  /*1580*/  LDG.E R0, desc[UR36][R22.64] ;  /* 0x0000002416007981 */ /* 0x000ea2000c1e1900 */
[----:B------:R-:W0:Y:S01]  /*1590*/  LDCU UR4, c[0x0][0x388] ;  /* 0x00007100ff0477ac */ /* 0x000e220008000800 */
[----:B------:R-:W-:Y:S01]  /*15a0*/  BSSY.RECONVERGENT B0, `(.L_x_23) ;  /* 0x000000c000007945 */ /* 0x000fe20003800200 */
[----:B0-----:R-:W-:-:S04]  /*15b0*/  I2FP.F32.S32 R3, UR4 ;  /* 0x0000000400037c45 */ /* 0x001fc80008201400 */
[----:B------:R-:W0:Y:S02]  /*15c0*/  MUFU.RCP R2, R3 ;  /* 0x0000000300027308 */ /* 0x000e240000001000 */
[----:B0-----:R-:W-:-:S04]  /*15d0*/  FFMA R5, -R3, R2, 1 ;  /* 0x3f80000003057423 */ /* 0x001fc80000000102 */
[----:B------:R-:W-:Y:S02]  /*15e0*/  FFMA R5, R2, R5, R2 ;  /* 0x0000000502057223 */ /* 0x000fe40000000002 */
[----:B--2---:R-:W0:Y:S02]  /*15f0*/  FCHK P0, R0, R3 ;  /* 0x0000000300007302 */ /* 0x004e240000000000 */
[----:B------:R-:W-:-:S04]  /*1600*/  FFMA R2, R0, R5, RZ ;  /* 0x0000000500027223 */ /* 0x000fc800000000ff */
[----:B------:R-:W-:-:S04]  /*1610*/  FFMA R4, -R3, R2, R0 ;  /* 0x0000000203047223 */ /* 0x000fc80000000100 */
[----:B------:R-:W-:Y:S01]  /*1620*/  FFMA R5, R5, R4, R2 ;  /* 0x0000000405057223 */ /* 0x000fe20000000002 */
[----:B0-----:R-:W-:Y:S06]  /*1630*/  @!P0 BRA `(.L_x_24) ;  /* 0x0000000000088947 */ /* 0x001fec0003800000 */
[----:B------:R-:W-:-:S07]  /*1640*/  MOV R2, 0x1660 ;  /* 0x0000166000027802 */ /* 0x000fce0000000f00 */
[----:B------:R-:W-:Y:S05]  /*1650*/  CALL.REL.NOINC `($__internal_0_$__cuda_sm3x_div_rn_noftz_f32_slowpath) ;  /* 0x00000000000c7944 */ /* 0x000fea0003c00000 */
.L_x_24:
[----:B------:R-:W-:Y:S05]  /*1660*/  BSYNC.RECONVERGENT B0 ;  /* 0x0000000000007941 */ /* 0x000fea0003800200 */
.L_x_23:
[----:B------:R-:W-:Y:S01]  /*1670*/  STG.E desc[UR36][R22.64], R5 ;  /* 0x0000000516007986 */ /* 0x000fe2000c101924 */
[----:B------:R-:W-:Y:S05]  /*1680*/  EXIT ;  /* 0x000000000000794d */ /* 0x000fea0003800000 */
        .weak           $__internal_0_$__cuda_sm3x_div_rn_noftz_f32_slowpath
        .type           $__internal_0_$__cuda_sm3x_div_rn_noftz_f32_slowpath,@function
        .size           $__internal_0_$__cuda_sm3x_div_rn_noftz_f32_slowpath,(.L_x_37 - $__internal_0_$__cuda_sm3x_div_rn_noftz_f32_slowpath)
$__internal_0_$__cuda_sm3x_div_rn_noftz_f32_slowpath:
[--C-:B------:R-:W-:Y:S01]  /*1690*/  SHF.R.U32.HI R5, RZ, 0x17, R3.reuse ;  /* 0x00000017ff057819 */ /* 0x100fe20000011603 */
[----:B------:R-:W-:Y:S01]  /*16a0*/  BSSY.RECONVERGENT B1, `(.L_x_25) ;  /* 0x0000064000017945 */ /* 0x000fe20003800200 */
[----:B------:R-:W-:Y:S01]  /*16b0*/  SHF.R.U32.HI R4, RZ, 0x17, R0 ;  /* 0x00000017ff047819 */ /* 0x000fe20000011600 */
[----:B------:R-:W-:Y:S01]  /*16c0*/  IMAD.MOV.U32 R7, RZ, RZ, R3 ;  /* 0x000000ffff077224 */ /* 0x000fe200078e0003 */
[----:B------:R-:W-:Y:S02]  /*16d0*/  LOP3.LUT R5, R5, 0xff, RZ, 0xc0, !PT ;  /* 0x000000ff05057812 */ /* 0x000fe400078ec0ff */
[----:B------:R-:W-:Y:S02]  /*16e0*/  LOP3.LUT R4, R4, 0xff, RZ, 0xc0, !PT ;  /* 0x000000ff04047812 */ /* 0x000fe400078ec0ff */
[----:B------:R-:W-:Y:S01]  /*16f0*/  MOV R6, R0 ;  /* 0x0000000000067202 */ /* 0x000fe20000000f00 */
[----:B------:R-:W-:Y:S02]  /*1700*/  VIADD R10, R5, 0xffffffff ;  /* 0xffffffff050a7836 */ /* 0x000fe40000000000 */
[----:B------:R-:W-:-:S03]  /*1710*/  VIADD R9, R4, 0xffffffff ;  /* 0xffffffff04097836 */ /* 0x000fc60000000000 */
[----:B------:R-:W-:-:S04]  /*1720*/  ISETP.GT.U32.AND P0, PT, R10, 0xfd, PT ;  /* 0x000000fd0a00780c */ /* 0x000fc80003f04070 */
[----:B------:R-:W-:-:S13]  /*1730*/  ISETP.GT.U32.OR P0, PT, R9, 0xfd, P0 ;  /* 0x000000fd0900780c */ /* 0x000fda0000704470 */
[----:B------:R-:W-:Y:S01]  /*1740*/  @!P0 IMAD.MOV.U32 R8, RZ, RZ, RZ ;  /* 0x000000ffff088224 */ /* 0x000fe200078e00ff */
[----:B------:R-:W-:Y:S06]  /*1750*/  @!P0 BRA `(.L_x_26) ;  /* 0x00000000005c8947 */ /* 0x000fec0003800000 */
[----:B------:R-:W-:Y:S02]  /*1760*/  FSETP.GTU.FTZ.AND P0, PT, |R0|, +INF , PT ;  /* 0x7f8000000000780b */ /* 0x000fe40003f1c200 */
[----:B------:R-:W-:-:S04]  /*1770*/  FSETP.GTU.FTZ.AND P1, PT, |R3|, +INF , PT ;  /* 0x7f8000000300780b */ /* 0x000fc80003f3c200 */
[----:B------:R-:W-:-:S13]  /*1780*/  PLOP3.LUT P0, PT, P0, P1, PT, 0xf8, 0x8f ;  /* 0x00000000008f781c */ /* 0x000fda0000703f70 */
[----:B------:R-:W-:Y:S05]  /*1790*/  @P0 BRA `(.L_x_27) ;  /* 0x00000004004c0947 */ /* 0x000fea0003800000 */
[----:B------:R-:W-:-:S13]  /*17a0*/  LOP3.LUT P0, RZ, R7, 0x7fffffff, R6, 0xc8, !PT ;  /* 0x7fffffff07ff7812 */ /* 0x000fda000780c806 */
[----:B------:R-:W-:Y:S05]  /*17b0*/  @!P0 BRA `(.L_x_28) ;  /* 0x00000004003c8947 */ /* 0x000fea0003800000 */
[C---:B------:R-:W-:Y:S02]  /*17c0*/  FSETP.NEU.FTZ.AND P2, PT, |R0|.reuse, +INF , PT ;  /* 0x7f8000000000780b */ /* 0x040fe40003f5d200 */
[----:B------:R-:W-:Y:S02]  /*17d0*/  FSETP.NEU.FTZ.AND P1, PT, |R3|, +INF , PT ;  /* 0x7f8000000300780b */ /* 0x000fe40003f3d200 */
[----:B------:R-:W-:-:S11]  /*17e0*/  FSETP.NEU.FTZ.AND P0, PT, |R0|, +INF , PT ;  /* 0x7f8000000000780b */ /* 0x000fd60003f1d200 */
[----:B------:R-:W-:Y:S05]  /*17f0*/  @!P1 BRA !P2, `(.L_x_28) ;  /* 0x00000004002c9947 */ /* 0x000fea0005000000 */
[----:B------:R-:W-:-:S04]  /*1800*/  LOP3.LUT P2, RZ, R6, 0x7fffffff, RZ, 0xc0, !PT ;  /* 0x7fffffff06ff7812 */ /* 0x000fc8000784c0ff */
[----:B------:R-:W-:-:S13]  /*1810*/  PLOP3.LUT P1, PT, P1, P2, PT, 0x2f, 0xf2 ;  /* 0x0000000000f2781c */ /* 0x000fda0000f24577 */
[----:B------:R-:W-:Y:S05]  /*1820*/  @P1 BRA `(.L_x_29) ;  /* 0x0000000400181947 */ /* 0x000fea0003800000 */
[----:B------:R-:W-:-:S04]  /*1830*/  LOP3.LUT P1, RZ, R7, 0x7fffffff, RZ, 0xc0, !PT ;  /* 0x7fffffff07ff7812 */ /* 0x000fc8000782c0ff */
[----:B------:R-:W-:-:S13]  /*1840*/  PLOP3.LUT P0, PT, P0, P1, PT, 0x2f, 0xf2 ;  /* 0x0000000000f2781c */ /* 0x000fda0000702577 */
[----:B------:R-:W-:Y:S05]  /*1850*/  @P0 BRA `(.L_x_30) ;  /* 0x0000000400000947 */ /* 0x000fea0003800000 */
[----:B------:R-:W-:Y:S02]  /*1860*/  ISETP.GE.AND P0, PT, R9, RZ, PT ;  /* 0x000000ff0900720c */ /* 0x000fe40003f06270 */
[----:B------:R-:W-:-:S11]  /*1870*/  ISETP.GE.AND P1, PT, R10, RZ, PT ;  /* 0x000000ff0a00720c */ /* 0x000fd60003f26270 */
[----:B------:R-:W-:Y:S01]  /*1880*/  @P0 MOV R8, RZ ;  /* 0x000000ff00080202 */ /* 0x000fe20000000f00 */
[----:B------:R-:W-:Y:S02]  /*1890*/  @!P0 IMAD.MOV.U32 R8, RZ, RZ, -0x40 ;  /* 0xffffffc0ff088424 */ /* 0x000fe400078e00ff */
[----:B------:R-:W-:Y:S01]  /*18a0*/  @!P0 FFMA R6, R0, 1.84467440737095516160e+19, RZ ;  /* 0x5f80000000068823 */ /* 0x000fe200000000ff */
[----:B------:R-:W-:Y:S01]  /*18b0*/  @!P1 FFMA R7, R3, 1.84467440737095516160e+19, RZ ;  /* 0x5f80000003079823 */ /* 0x000fe200000000ff */
[----:B------:R-:W-:-:S07]  /*18c0*/  @!P1 VIADD R8, R8, 0x40 ;  /* 0x0000004008089836 */ /* 0x000fce0000000000 */
.L_x_26:
[----:B------:R-:W-:Y:S01]  /*18d0*/  LEA R0, R5, 0xc0800000, 0x17 ;  /* 0xc080000005007811 */ /* 0x000fe200078eb8ff */
[----:B------:R-:W-:Y:S01]  /*18e0*/  VIADD R4, R4, 0xffffff81 ;  /* 0xffffff8104047836 */ /* 0x000fe20000000000 */
[----:B------:R-:W-:Y:S02]  /*18f0*/  BSSY.RECONVERGENT B2, `(.L_x_31) ;  /* 0x0000035000027945 */ /* 0x000fe40003800200 */
[----:B------:R-:W-:Y:S01]  /*1900*/  IADD3 R7, PT, PT, -R0, R7, RZ ;  /* 0x0000000700077210 */ /* 0x000fe20007ffe1ff */
[C---:B------:R-:W-:Y:S01]  /*1910*/  IMAD R0, R4.reuse, -0x800000, R6 ;  /* 0xff80000004007824 */ /* 0x040fe200078e0206 */
[----:B------:R-:W-:Y:S02]  /*1920*/  IADD3 R5, PT, PT, R4, 0x7f, -R5 ;  /* 0x0000007f04057810 */ /* 0x000fe40007ffe805 */
[----:B------:R-:W0:Y:S01]  /*1930*/  MUFU.RCP R3, R7 ;  /* 0x0000000700037308 */ /* 0x000e220000001000 */
[----:B------:R-:W-:Y:S02]  /*1940*/  FADD.FTZ R9, -R7, -RZ ;  /* 0x800000ff07097221 */ /* 0x000fe40000010100 */
[----:B------:R-:W-:-:S02]  /*1950*/  IMAD.IADD R5, R5, 0x1, R8 ;  /* 0x0000000105057824 */ /* 0x000fc400078e0208 */
[----:B0-----:R-:W-:-:S04]  /*1960*/  FFMA R10, R3, R9, 1 ;  /* 0x3f800000030a7423 */ /* 0x001fc80000000009 */
[----:B------:R-:W-:-:S04]  /*1970*/  FFMA R10, R3, R10, R3 ;  /* 0x0000000a030a7223 */ /* 0x000fc80000000003 */
[----:B------:R-:W-:-:S04]  /*1980*/  FFMA R3, R0, R10, RZ ;  /* 0x0000000a00037223 */ /* 0x000fc800000000ff */
[----:B------:R-:W-:-:S04]  /*1990*/  FFMA R6, R9, R3, R0 ;  /* 0x0000000309067223 */ /* 0x000fc80000000000 */
[----:B------:R-:W-:-:S04]  /*19a0*/  FFMA R11, R10, R6, R3 ;  /* 0x000000060a0b7223 */ /* 0x000fc80000000003 */
[----:B------:R-:W-:-:S04]  /*19b0*/  FFMA R6, R9, R11, R0 ;  /* 0x0000000b09067223 */ /* 0x000fc80000000000 */
[----:B------:R-:W-:-:S05]  /*19c0*/  FFMA R3, R10, R6, R11 ;  /* 0x000000060a037223 */ /* 0x000fca000000000b */
[----:B------:R-:W-:-:S04]  /*19d0*/  SHF.R.U32.HI R0, RZ, 0x17, R3 ;  /* 0x00000017ff007819 */ /* 0x000fc80000011603 */
[----:B------:R-:W-:-:S04]  /*19e0*/  LOP3.LUT R0, R0, 0xff, RZ, 0xc0, !PT ;  /* 0x000000ff00007812 */ /* 0x000fc800078ec0ff */
[----:B------:R-:W-:-:S05]  /*19f0*/  IADD3 R8, PT, PT, R0, R5, RZ ;  /* 0x0000000500087210 */ /* 0x000fca0007ffe0ff */
[----:B------:R-:W-:-:S05]  /*1a00*/  VIADD R0, R8, 0xffffffff ;  /* 0xffffffff08007836 */ /* 0x000fca0000000000 */
[----:B------:R-:W-:-:S13]  /*1a10*/  ISETP.GE.U32.AND P0, PT, R0, 0xfe, PT ;  /* 0x000000fe0000780c */ /* 0x000fda0003f06070 */
[----:B------:R-:W-:Y:S05]  /*1a20*/  @!P0 BRA `(.L_x_32) ;  /* 0x0000000000808947 */ /* 0x000fea0003800000 */
[----:B------:R-:W-:-:S13]  /*1a30*/  ISETP.GT.AND P0, PT, R8, 0xfe, PT ;  /* 0x000000fe0800780c */ /* 0x000fda0003f04270 */
[----:B------:R-:W-:Y:S05]  /*1a40*/  @P0 BRA `(.L_x_33) ;  /* 0x00000000006c0947 */ /* 0x000fea0003800000 */
[----:B------:R-:W-:-:S13]  /*1a50*/  ISETP.GE.AND P0, PT, R8, 0x1, PT ;  /* 0x000000010800780c */ /* 0x000fda0003f06270 */
[----:B------:R-:W-:Y:S05]  /*1a60*/  @P0 BRA `(.L_x_34) ;  /* 0x0000000000740947 */ /* 0x000fea0003800000 */
[----:B------:R-:W-:Y:S02]  /*1a70*/  ISETP.GE.AND P0, PT, R8, -0x18, PT ;  /* 0xffffffe80800780c */ /* 0x000fe40003f06270 */
[----:B------:R-:W-:-:S11]  /*1a80*/  LOP3.LUT R3, R3, 0x80000000, RZ, 0xc0, !PT ;  /* 0x8000000003037812 */ /* 0x000fd600078ec0ff */
[----:B------:R-:W-:Y:S05]  /*1a90*/  @!P0 BRA `(.L_x_34) ;  /* 0x0000000000688947 */ /* 0x000fea0003800000 */
[-CC-:B------:R-:W-:Y:S01]  /*1aa0*/  FFMA.RZ R0, R10, R6.reuse, R11.reuse ;  /* 0x000000060a007223 */ /* 0x180fe2000000c00b */
[----:B------:R-:W-:Y:S02]  /*1ab0*/  VIADD R7, R8, 0x20 ;  /* 0x0000002008077836 */ /* 0x000fe40000000000 */
[-CC-:B------:R-:W-:Y:S01]  /*1ac0*/  FFMA.RM R5, R10, R6.reuse, R11.reuse ;  /* 0x000000060a057223 */ /* 0x180fe2000000400b */
[----:B------:R-:W-:Y:S02]  /*1ad0*/  ISETP.NE.AND P2, PT, R8, RZ, PT ;  /* 0x000000ff0800720c */ /* 0x000fe40003f45270 */
[----:B------:R-:W-:Y:S01]  /*1ae0*/  LOP3.LUT R4, R0, 0x7fffff, RZ, 0xc0, !PT ;  /* 0x007fffff00047812 */ /* 0x000fe200078ec0ff */
[----:B------:R-:W-:Y:S01]  /*1af0*/  FFMA.RP R0, R10, R6, R11 ;  /* 0x000000060a007223 */ /* 0x000fe2000000800b */
[----:B------:R-:W-:Y:S02]  /*1b00*/  ISETP.NE.AND P1, PT, R8, RZ, PT ;  /* 0x000000ff0800720c */ /* 0x000fe40003f25270 */
[----:B------:R-:W-:-:S02]  /*1b10*/  LOP3.LUT R4, R4, 0x800000, RZ, 0xfc, !PT ;  /* 0x0080000004047812 */ /* 0x000fc400078efcff */
[----:B------:R-:W-:Y:S02]  /*1b20*/  IADD3 R6, PT, PT, -R8, RZ, RZ ;  /* 0x000000ff08067210 */ /* 0x000fe40007ffe1ff */
[----:B------:R-:W-:Y:S02]  /*1b30*/  SHF.L.U32 R7, R4, R7, RZ ;  /* 0x0000000704077219 */ /* 0x000fe400000006ff */
[----:B------:R-:W-:Y:S02]  /*1b40*/  FSETP.NEU.FTZ.AND P0, PT, R0, R5, PT ;  /* 0x000000050000720b */ /* 0x000fe40003f1d000 */
[----:B------:R-:W-:Y:S02]  /*1b50*/  SEL R5, R6, RZ, P2 ;  /* 0x000000ff06057207 */ /* 0x000fe40001000000 */
[----:B------:R-:W-:Y:S02]  /*1b60*/  ISETP.NE.AND P1, PT, R7, RZ, P1 ;  /* 0x000000ff0700720c */ /* 0x000fe40000f25270 */
[----:B------:R-:W-:-:S02]  /*1b70*/  SHF.R.U32.HI R5, RZ, R5, R4 ;  /* 0x00000005ff057219 */ /* 0x000fc40000011604 */
[----:B------:R-:W-:Y:S02]  /*1b80*/  PLOP3.LUT P0, PT, P0, P1, PT, 0xf8, 0x8f ;  /* 0x00000000008f781c */ /* 0x000fe40000703f70 */
[----:B------:R-:W-:Y:S02]  /*1b90*/  SHF.R.U32.HI R7, RZ, 0x1, R5 ;  /* 0x00000001ff077819 */ /* 0x000fe40000011605 */
[----:B------:R-:W-:-:S04]  /*1ba0*/  SEL R0, RZ, 0x1, !P0 ;  /* 0x00000001ff007807 */ /* 0x000fc80004000000 */
[----:B------:R-:W-:-:S04]  /*1bb0*/  LOP3.LUT R0, R0, 0x1, R7, 0xf8, !PT ;  /* 0x0000000100007812 */ /* 0x000fc800078ef807 */
[----:B------:R-:W-:-:S05]  /*1bc0*/  LOP3.LUT R0, R0, R5, RZ, 0xc0, !PT ;  /* 0x0000000500007212 */ /* 0x000fca00078ec0ff */
[----:B------:R-:W-:-:S05]  /*1bd0*/  IMAD.IADD R0, R7, 0x1, R0 ;  /* 0x0000000107007824 */ /* 0x000fca00078e0200 */
[----:B------:R-:W-:Y:S01]  /*1be0*/  LOP3.LUT R3, R0, R3, RZ, 0xfc, !PT ;  /* 0x0000000300037212 */ /* 0x000fe200078efcff */
[----:B------:R-:W-:Y:S06]  /*1bf0*/  BRA `(.L_x_34) ;  /* 0x0000000000107947 */ /* 0x000fec0003800000 */
.L_x_33:
[----:B------:R-:W-:-:S04]  /*1c00*/  LOP3.LUT R3, R3, 0x80000000, RZ, 0xc0, !PT ;  /* 0x8000000003037812 */ /* 0x000fc800078ec0ff */
[----:B------:R-:W-:Y:S01]  /*1c10*/  LOP3.LUT R3, R3, 0x7f800000, RZ, 0xfc, !PT ;  /* 0x7f80000003037812 */ /* 0x000fe200078efcff */
[----:B------:R-:W-:Y:S06]  /*1c20*/  BRA `(.L_x_34) ;  /* 0x0000000000047947 */ /* 0x000fec0003800000 */
.L_x_32:
[----:B------:R-:W-:-:S07]  /*1c30*/  IMAD R3, R5, 0x800000, R3 ;  /* 0x0080000005037824 */ /* 0x000fce00078e0203 */
.L_x_34:
[----:B------:R-:W-:Y:S05]  /*1c40*/  BSYNC.RECONVERGENT B2 ;  /* 0x0000000000027941 */ /* 0x000fea0003800200 */
.L_x_31:
[----:B------:R-:W-:Y:S05]  /*1c50*/  BRA `(.L_x_35) ;  /* 0x0000000000207947 */ /* 0x000fea0003800000 */
.L_x_30:
[----:B------:R-:W-:-:S04]  /*1c60*/  LOP3.LUT R3, R7, 0x80000000, R6, 0x48, !PT ;  /* 0x8000000007037812 */ /* 0x000fc800078e4806 */
[----:B------:R-:W-:Y:S01]  /*1c70*/  LOP3.LUT R3, R3, 0x7f800000, RZ, 0xfc, !PT ;  /* 0x7f80000003037812 */ /* 0x000fe200078efcff */
[----:B------:R-:W-:Y:S06]  /*1c80*/  BRA `(.L_x_35) ;  /* 0x0000000000147947 */ /* 0x000fec0003800000 */
.L_x_29:
[----:B------:R-:W-:Y:S01]  /*1c90*/  LOP3.LUT R3, R7, 0x80000000, R6, 0x48, !PT ;  /* 0x8000000007037812 */ /* 0x000fe200078e4806 */
[----:B------:R-:W-:Y:S06]  /*1ca0*/  BRA `(.L_x_35) ;  /* 0x00000000000c7947 */ /* 0x000fec0003800000 */
.L_x_28:
[----:B------:R-:W0:Y:S01]  /*1cb0*/  MUFU.RSQ R3, -QNAN ;  /* 0xffc0000000037908 */ /* 0x000e220000001400 */
[----:B------:R-:W-:Y:S05]  /*1cc0*/  BRA `(.L_x_35) ;  /* 0x0000000000047947 */ /* 0x000fea0003800000 */
.L_x_27:
[----:B------:R-:W-:-:S07]  /*1cd0*/  FADD.FTZ R3, R0, R3 ;  /* 0x0000000300037221 */ /* 0x000fce0000010000 */
.L_x_35:
[----:B------:R-:W-:Y:S05]  /*1ce0*/  BSYNC.RECONVERGENT B1 ;  /* 0x0000000000017941 */ /* 0x000fea0003800200 */
.L_x_25:
[----:B0-----:R-:W-:Y:S01]  /*1cf0*/  MOV R5, R3 ;  /* 0x0000000300057202 */ /* 0x001fe20000000f00 */
[----:B------:R-:W-:-:S04]  /*1d00*/  IMAD.MOV.U32 R3, RZ, RZ, 0x0 ;  /* 0x00000000ff037424 */ /* 0x000fc800078e00ff */
[----:B------:R-:W-:Y:S05]  /*1d10*/  RET.REL.NODEC R2 `(_Z8compressPfiS_i) ;  /* 0xffffffe002b87950 */ /* 0x000fea0003c3ffff */
.L_x_36:
[----:B------:R-:W-:-:S00]  /*1d20*/  BRA `(.L_x_36) ;  /* 0xfffffffc00fc7947 */ /* 0x000fc0000383ffff */
[----:B------:R-:W-:-:S00]  /*1d30*/  NOP ;  /* 0x0000000000007918 */ /* 0x000fc00000000000 */
        /* <DEDUP_REMOVED lines=12> */
.L_x_37:


//--------------------- .nv.global.init           --------------------------
	.section	.nv.global.init,"aw",@progbits
.nv.global.init:
	.type		$str,@object
	.size		$str,($str$1 - $str)
$str:
        /*0000*/ 	.byte	0x76, 0x61, 0x6c, 0x20, 0x25, 0x69, 0x3a, 0x20, 0x25, 0x66, 0x0a, 0x00
	.type		$str$1,@object
	.size		$str$1,(.L_1 - $str$1)
$str$1:
        /*000c*/ 	.byte	0x45, 0x4c, 0x45, 0x4d, 0x45, 0x4e, 0x54, 0x4f, 0x20, 0x25, 0x69, 0x3a, 0x20, 0x25, 0x66, 0x0a
        /*001c*/ 	.byte	0x00
.L_1:


//--------------------- .nv.shared.reserved.0     --------------------------
	.section	.nv.shared.reserved.0,"aw",@nobits
	.weak		__nv_reservedSMEM_offset_0_alias
	.size		__nv_reservedSMEM_offset_0_alias, 0, 64
	.other		__nv_reservedSMEM_offset_0_alias,@"STO_CUDA_RESERVED_SHARED STV_DEFAULT"
__nv_reservedSMEM_offset_0_alias:
	.zero		0
	.zero		64


//--------------------- .nv.constant0._Z8compressPfiS_i --------------------------
	.section	.nv.constant0._Z8compressPfiS_i,"a",@progbits
	.sectionflags	@""
	.align	4
.nv.constant0._Z8compressPfiS_i:
	.zero		924


//--------------------- SYMBOLS --------------------------

	.type		.nv.reservedSmem.offset0,@object
	.size		.nv.reservedSmem.offset0,0x4
	.type		vprintf,@function
